//
// Generated by NVIDIA NVVM Compiler
//
// Compiler Build ID: CL-36424714
// Cuda compilation tools, release 13.0, V13.0.88
// Based on NVVM 20.0.0
//

.version 9.0
.target sm_100
.address_size 64

	// .globl	_Z24get_expected_informationPcS_PiS0_Pf

.visible .entry _Z24get_expected_informationPcS_PiS0_Pf(
	.param .u64 .ptr .align 1 _Z24get_expected_informationPcS_PiS0_Pf_param_0,
	.param .u64 .ptr .align 1 _Z24get_expected_informationPcS_PiS0_Pf_param_1,
	.param .u64 .ptr .align 1 _Z24get_expected_informationPcS_PiS0_Pf_param_2,
	.param .u64 .ptr .align 1 _Z24get_expected_informationPcS_PiS0_Pf_param_3,
	.param .u64 .ptr .align 1 _Z24get_expected_informationPcS_PiS0_Pf_param_4
)
{
	.reg .pred 	%p<2>;
	.reg .b32 	%r<7>;
	.reg .b32 	%f<4>;
	.reg .b64 	%rd<9>;

	ld.param.u64 	%rd3, [_Z24get_expected_informationPcS_PiS0_Pf_param_2];
	ld.param.u64 	%rd1, [_Z24get_expected_informationPcS_PiS0_Pf_param_3];
	ld.param.u64 	%rd2, [_Z24get_expected_informationPcS_PiS0_Pf_param_4];
	cvta.to.global.u64 	%rd4, %rd3;
	mov.u32 	%r2, %ctaid.x;
	mov.u32 	%r3, %ntid.x;
	mov.u32 	%r4, %tid.x;
	mad.lo.s32 	%r1, %r2, %r3, %r4;
	ld.global.u32 	%r5, [%rd4];
	setp.ge.s32 	%p1, %r1, %r5;
	@%p1 bra 	$L__BB0_2;
	cvta.to.global.u64 	%rd5, %rd1;
	cvta.to.global.u64 	%rd6, %rd2;
	ld.global.u32 	%r6, [%rd5];
	cvt.rn.f32.s32 	%f1, %r6;
	mov.f32 	%f2, 0f00000000;
	div.rn.f32 	%f3, %f2, %f1;
	mul.wide.s32 	%rd7, %r1, 4;
	add.s64 	%rd8, %rd6, %rd7;
	st.global.f32 	[%rd8], %f3;
$L__BB0_2:
	ret;

}


// ===== COMPILED SASS (sm_100) =====

	.target	sm_100

	.elftype	@"ET_EXEC"


//--------------------- .note.nv.tkinfo           --------------------------
	.section	.note.nv.tkinfo,"",@"SHT_NOTE"
	.sectionflags	@"SHF_NOTE_NV_TKINFO"
	.tkinfo
        /*0018*/ 	.word	0x00000002
        /*0030*/ 	.string	""
        /*0030*/ 	.string	"ptxas"
        /*0030*/ 	.string	"Cuda compilation tools, release 13.0, V13.0.88"
        /*0030*/ 	.string	"Build cuda_13.0.r13.0/compiler.36424714_0"
        /*0030*/ 	.string	"-arch sm_100 -m 64 "



//--------------------- .note.nv.cuinfo           --------------------------
	.section	.note.nv.cuinfo,"",@"SHT_NOTE"
	.sectionflags	@"SHF_NOTE_NV_CUINFO"
        /*0018*/ 	.short	0x0002
        /*001a*/ 	.short	0x0064
        /*001c*/ 	.short	0x0082
	.zero		2


//--------------------- .nv.info                  --------------------------
	.section	.nv.info,"",@"SHT_CUDA_INFO"
	.align	4


	//----- nvinfo : EIATTR_REGCOUNT
	.align		4
        /*0000*/ 	.byte	0x04, 0x2f
        /*0002*/ 	.short	(.L_1 - .L_0)
	.align		4
.L_0:
        /*0004*/ 	.word	index@(_Z24get_expected_informationPcS_PiS0_Pf)
        /*0008*/ 	.word	0x0000000e


	//----- nvinfo : EIATTR_FRAME_SIZE
	.align		4
.L_1:
        /*000c*/ 	.byte	0x04, 0x11
        /*000e*/ 	.short	(.L_3 - .L_2)
	.align		4
.L_2:
        /*0010*/ 	.word	index@($__internal_0_$__cuda_sm3x_div_rn_noftz_f32_slowpath)
        /*0014*/ 	.word	0x00000000


	//----- nvinfo : EIATTR_FRAME_SIZE
	.align		4
.L_3:
        /*0018*/ 	.byte	0x04, 0x11
        /*001a*/ 	.short	(.L_5 - .L_4)
	.align		4
.L_4:
        /*001c*/ 	.word	index@(_Z24get_expected_informationPcS_PiS0_Pf)
        /*0020*/ 	.word	0x00000000


	//----- nvinfo : EIATTR_MIN_STACK_SIZE
	.align		4
.L_5:
        /*0024*/ 	.byte	0x04, 0x12
        /*0026*/ 	.short	(.L_7 - .L_6)
	.align		4
.L_6:
        /*0028*/ 	.word	index@(_Z24get_expected_informationPcS_PiS0_Pf)
        /*002c*/ 	.word	0x00000000
.L_7:


//--------------------- .nv.compat                --------------------------
	.section	.nv.compat,"",@"SHT_CUDA_COMPAT_INFO"
	.align	4
        /*0000*/ 	.byte	0x02, 0x09, 0x00, 0x00, 0x02, 0x02, 0x01, 0x00, 0x02, 0x05, 0x05, 0x00, 0x03, 0x07, 0x01, 0x01
        /*0010*/ 	.byte	0x02, 0x03, 0x00, 0x00, 0x02, 0x06, 0x01, 0x00, 0x04, 0x0b, 0x08, 0x00, 0x01, 0x00, 0x00, 0x00
        /*0020*/ 	.byte	0x00, 0x00, 0x00, 0x00


//--------------------- .nv.info._Z24get_expected_informationPcS_PiS0_Pf --------------------------
	.section	.nv.info._Z24get_expected_informationPcS_PiS0_Pf,"",@"SHT_CUDA_INFO"
	.sectionflags	@""
	.align	4


	//----- nvinfo : EIATTR_CUDA_API_VERSION
	.align		4
        /*0000*/ 	.byte	0x04, 0x37
        /*0002*/ 	.short	(.L_9 - .L_8)
.L_8:
        /*0004*/ 	.word	0x00000082


	//----- nvinfo : EIATTR_KPARAM_INFO
	.align		4
.L_9:
        /*0008*/ 	.byte	0x04, 0x17
        /*000a*/ 	.short	(.L_11 - .L_10)
.L_10:
        /*000c*/ 	.word	0x00000000
        /*0010*/ 	.short	0x0004
        /*0012*/ 	.short	0x0020
        /*0014*/ 	.byte	0x00, 0xf5, 0x21, 0x00


	//----- nvinfo : EIATTR_KPARAM_INFO
	.align		4
.L_11:
        /*0018*/ 	.byte	0x04, 0x17
        /*001a*/ 	.short	(.L_13 - .L_12)
.L_12:
        /*001c*/ 	.word	0x00000000
        /*0020*/ 	.short	0x0003
        /*0022*/ 	.short	0x0018
        /*0024*/ 	.byte	0x00, 0xf5, 0x21, 0x00


	//----- nvinfo : EIATTR_KPARAM_INFO
	.align		4
.L_13:
        /*0028*/ 	.byte	0x04, 0x17
        /*002a*/ 	.short	(.L_15 - .L_14)
.L_14:
        /*002c*/ 	.word	0x00000000
        /*0030*/ 	.short	0x0002
        /*0032*/ 	.short	0x0010
        /*0034*/ 	.byte	0x00, 0xf5, 0x21, 0x00


	//----- nvinfo : EIATTR_KPARAM_INFO
	.align		4
.L_15:
        /*0038*/ 	.byte	0x04, 0x17
        /*003a*/ 	.short	(.L_17 - .L_16)
.L_16:
        /*003c*/ 	.word	0x00000000
        /*0040*/ 	.short	0x0001
        /*0042*/ 	.short	0x0008
        /*0044*/ 	.byte	0x00, 0xf5, 0x21, 0x00


	//----- nvinfo : EIATTR_KPARAM_INFO
	.align		4
.L_17:
        /*0048*/ 	.byte	0x04, 0x17
        /*004a*/ 	.short	(.L_19 - .L_18)
.L_18:
        /*004c*/ 	.word	0x00000000
        /*0050*/ 	.short	0x0000
        /*0052*/ 	.short	0x0000
        /*0054*/ 	.byte	0x00, 0xf5, 0x21, 0x00


	//----- nvinfo : EIATTR_SPARSE_MMA_MASK
	.align		4
.L_19:
        /*0058*/ 	.byte	0x03, 0x50
        /*005a*/ 	.short	0x0000


	//----- nvinfo : EIATTR_MAXREG_COUNT
	.align		4
        /*005c*/ 	.byte	0x03, 0x1b
        /*005e*/ 	.short	0x00ff


	//----- nvinfo : EIATTR_MERCURY_ISA_VERSION
	.align		4
        /*0060*/ 	.byte	0x03, 0x5f
        /*0062*/ 	.short	0x0101


	//----- nvinfo : EIATTR_VRC_CTA_INIT_COUNT
	.align		4
        /*0064*/ 	.byte	0x02, 0x4a
	.zero		1
	.zero		1


	//----- nvinfo : EIATTR_EXIT_INSTR_OFFSETS
	.align		4
        /*0068*/ 	.byte	0x04, 0x1c
        /*006a*/ 	.short	(.L_21 - .L_20)


	//   ....[0]....
.L_20:
        /*006c*/ 	.word	0x00000090


	//   ....[1]....
        /*0070*/ 	.word	0x000001b0


	//----- nvinfo : EIATTR_CRS_STACK_SIZE
	.align		4
.L_21:
        /*0074*/ 	.byte	0x04, 0x1e
        /*0076*/ 	.short	(.L_23 - .L_22)
.L_22:
        /*0078*/ 	.word	0x00000000


	//----- nvinfo : EIATTR_CBANK_PARAM_SIZE
	.align		4
.L_23:
        /*007c*/ 	.byte	0x03, 0x19
        /*007e*/ 	.short	0x0028


	//----- nvinfo : EIATTR_PARAM_CBANK
	.align		4
        /*0080*/ 	.byte	0x04, 0x0a
        /*0082*/ 	.short	(.L_25 - .L_24)
	.align		4
.L_24:
        /*0084*/ 	.word	index@(.nv.constant0._Z24get_expected_informationPcS_PiS0_Pf)
        /*0088*/ 	.short	0x0380
        /*008a*/ 	.short	0x0028


	//----- nvinfo : EIATTR_SW_WAR
	.align		4
.L_25:
        /*008c*/ 	.byte	0x04, 0x36
        /*008e*/ 	.short	(.L_27 - .L_26)
.L_26:
        /*0090*/ 	.word	0x00000008
.L_27:


//--------------------- .nv.callgraph             --------------------------
	.section	.nv.callgraph,"",@"SHT_CUDA_CALLGRAPH"
	.align	4
	.sectionentsize	8
	.align		4
        /*0000*/ 	.word	0x00000000
	.align		4
        /*0004*/ 	.word	0xffffffff
	.align		4
        /*0008*/ 	.word	0x00000000
	.align		4
        /*000c*/ 	.word	0xfffffffe
	.align		4
        /*0010*/ 	.word	0x00000000
	.align		4
        /*0014*/ 	.word	0xfffffffd
	.align		4
        /*0018*/ 	.word	0x00000000
	.align		4
        /*001c*/ 	.word	0xfffffffc


//--------------------- .text._Z24get_expected_informationPcS_PiS0_Pf --------------------------
	.section	.text._Z24get_expected_informationPcS_PiS0_Pf,"ax",@progbits
	.align	128
        .global         _Z24get_expected_informationPcS_PiS0_Pf
        .type           _Z24get_expected_informationPcS_PiS0_Pf,@function
        .size           _Z24get_expected_informationPcS_PiS0_Pf,(.L_x_9 - _Z24get_expected_informationPcS_PiS0_Pf)
        .other          _Z24get_expected_informationPcS_PiS0_Pf,@"STO_CUDA_ENTRY STV_DEFAULT"
_Z24get_expected_informationPcS_PiS0_Pf:
.text._Z24get_expected_informationPcS_PiS0_Pf:
[----:B------:R-:W-:Y:S08]  /*0000*/  LDC R1, c[0x0][0x37c] ;  /* 0x0000df00ff017b82 */ /* 0x000ff00000000800 */
[----:B------:R-:W0:Y:S01]  /*0010*/  LDC.64 R4, c[0x0][0x390] ;  /* 0x0000e400ff047b82 */ /* 0x000e220000000a00 */
[----:B------:R-:W0:Y:S02]  /*0020*/  LDCU.64 UR4, c[0x0][0x358] ;  /* 0x00006b00ff0477ac */ /* 0x000e240008000a00 */
[----:B0-----:R-:W2:Y:S05]  /*0030*/  LDG.E R5, desc[UR4][R4.64] ;  /* 0x0000000404057981 */ /* 0x001eaa000c1e1900 */
[----:B------:R-:W0:Y:S01]  /*0040*/  S2UR UR6, SR_CTAID.X ;  /* 0x00000000000679c3 */ /* 0x000e220000002500 */
[----:B------:R-:W0:Y:S07]  /*0050*/  S2R R3, SR_TID.X ;  /* 0x0000000000037919 */ /* 0x000e2e0000002100 */
[----:B------:R-:W0:Y:S02]  /*0060*/  LDC R2, c[0x0][0x360] ;  /* 0x0000d800ff027b82 */ /* 0x000e240000000800 */
[----:B0-----:R-:W-:-:S05]  /*0070*/  IMAD R2, R2, UR6, R3 ;  /* 0x0000000602027c24 */ /* 0x001fca000f8e0203 */
[----:B--2---:R-:W-:-:S13]  /*0080*/  ISETP.GE.AND P0, PT, R2, R5, PT ;  /* 0x000000050200720c */ /* 0x004fda0003f06270 */
[----:B------:R-:W-:Y:S05]  /*0090*/  @P0 EXIT ;  /* 0x000000000000094d */ /* 0x000fea0003800000 */
[----:B------:R-:W0:Y:S02]  /*00a0*/  LDC.64 R4, c[0x0][0x398] ;  /* 0x0000e600ff047b82 */ /* 0x000e240000000a00 */
[----:B0-----:R-:W2:Y:S02]  /*00b0*/  LDG.E R0, desc[UR4][R4.64] ;  /* 0x0000000404007981 */ /* 0x001ea4000c1e1900 */
[----:B--2---:R-:W-:-:S04]  /*00c0*/  I2FP.F32.S32 R0, R0 ;  /* 0x0000000000007245 */ /* 0x004fc80000201400 */
[----:B------:R-:W0:Y:S08]  /*00d0*/  MUFU.RCP R3, R0 ;  /* 0x0000000000037308 */ /* 0x000e300000001000 */
[----:B------:R-:W1:Y:S01]  /*00e0*/  FCHK P0, RZ, R0 ;  /* 0x00000000ff007302 */ /* 0x000e620000000000 */
[----:B0-----:R-:W-:-:S04]  /*00f0*/  FFMA R6, -R0, R3, 1 ;  /* 0x3f80000000067423 */ /* 0x001fc80000000103 */
[----:B------:R-:W-:-:S04]  /*0100*/  FFMA R6, R3, R6, R3 ;  /* 0x0000000603067223 */ /* 0x000fc80000000003 */
[----:B------:R-:W-:-:S04]  /*0110*/  FFMA R3, RZ, R6, RZ ;  /* 0x00000006ff037223 */ /* 0x000fc800000000ff */
[----:B------:R-:W-:-:S04]  /*0120*/  FFMA R7, -R0, R3, RZ ;  /* 0x0000000300077223 */ /* 0x000fc800000001ff */
[----:B------:R-:W-:Y:S01]  /*0130*/  FFMA R7, R6, R7, R3 ;  /* 0x0000000706077223 */ /* 0x000fe20000000003 */
[----:B-1----:R-:W-:Y:S06]  /*0140*/  @!P0 BRA `(.L_x_0) ;  /* 0x00000000000c8947 */ /* 0x002fec0003800000 */
[----:B------:R-:W-:-:S07]  /*0150*/  MOV R4, 0x170 ;  /* 0x0000017000047802 */ /* 0x000fce0000000f00 */
[----:B------:R-:W-:Y:S05]  /*0160*/  CALL.REL.NOINC `($__internal_0_$__cuda_sm3x_div_rn_noftz_f32_slowpath) ;  /* 0x0000000000147944 */ /* 0x000fea0003c00000 */
[----:B------:R-:W-:-:S07]  /*0170*/  IMAD.MOV.U32 R7, RZ, RZ, R6 ;  /* 0x000000ffff077224 */ /* 0x000fce00078e0006 */
.L_x_0:
[----:B------:R-:W0:Y:S02]  /*0180*/  LDC.64 R4, c[0x0][0x3a0] ;  /* 0x0000e800ff047b82 */ /* 0x000e240000000a00 */
[----:B0-----:R-:W-:-:S05]  /*0190*/  IMAD.WIDE R2, R2, 0x4, R4 ;  /* 0x0000000402027825 */ /* 0x001fca00078e0204 */
[----:B------:R-:W-:Y:S01]  /*01a0*/  STG.E desc[UR4][R2.64], R7 ;  /* 0x0000000702007986 */ /* 0x000fe2000c101904 */
[----:B------:R-:W-:Y:S05]  /*01b0*/  EXIT ;  /* 0x000000000000794d */ /* 0x000fea0003800000 */
        .weak           $__internal_0_$__cuda_sm3x_div_rn_noftz_f32_slowpath
        .type           $__internal_0_$__cuda_sm3x_div_rn_noftz_f32_slowpath,@function
        .size           $__internal_0_$__cuda_sm3x_div_rn_noftz_f32_slowpath,(.L_x_9 - $__internal_0_$__cuda_sm3x_div_rn_noftz_f32_slowpath)
$__internal_0_$__cuda_sm3x_div_rn_noftz_f32_slowpath:
[----:B------:R-:W-:-:S13]  /*01c0*/  FSETP.GTU.FTZ.AND P0, PT, |R0|, +INF , PT ;  /* 0x7f8000000000780b */ /* 0x000fda0003f1c200 */
[----:B------:R-:W-:Y:S05]  /*01d0*/  @P0 BRA `(.L_x_1) ;  /* 0x0000000400380947 */ /* 0x000fea0003800000 */
[----:B------:R-:W-:Y:S02]  /*01e0*/  IMAD.MOV.U32 R3, RZ, RZ, RZ ;  /* 0x000000ffff037224 */ /* 0x000fe400078e00ff */
[----:B------:R-:W-:-:S05]  /*01f0*/  IMAD.MOV.U32 R6, RZ, RZ, R0 ;  /* 0x000000ffff067224 */ /* 0x000fca00078e0000 */
[----:B------:R-:W-:-:S13]  /*0200*/  LOP3.LUT P0, RZ, R6, 0x7fffffff, R3, 0xc8, !PT ;  /* 0x7fffffff06ff7812 */ /* 0x000fda000780c803 */
[----:B------:R-:W-:Y:S05]  /*0210*/  @!P0 BRA `(.L_x_2) ;  /* 0x0000000400208947 */ /* 0x000fea0003800000 */
[----:B------:R-:W-:Y:S02]  /*0220*/  FSETP.NEU.FTZ.AND P0, PT, |R0|, +INF , PT ;  /* 0x7f8000000000780b */ /* 0x000fe40003f1d200 */
[----:B------:R-:W-:-:S04]  /*0230*/  LOP3.LUT P1, RZ, R3, 0x7fffffff, RZ, 0xc0, !PT ;  /* 0x7fffffff03ff7812 */ /* 0x000fc8000782c0ff */
[----:B------:R-:W-:-:S13]  /*0240*/  PLOP3.LUT P0, PT, P0, P1, PT, 0x2f, 0xf2 ;  /* 0x0000000000f2781c */ /* 0x000fda0000702577 */
[----:B------:R-:W-:Y:S05]  /*0250*/  @P0 BRA `(.L_x_3) ;  /* 0x0000000400080947 */ /* 0x000fea0003800000 */
[----:B------:R-:W-:-:S13]  /*0260*/  LOP3.LUT P0, RZ, R6, 0x7fffffff, RZ, 0xc0, !PT ;  /* 0x7fffffff06ff7812 */ /* 0x000fda000780c0ff */
[----:B------:R-:W-:Y:S05]  /*0270*/  @!P0 BRA `(.L_x_4) ;  /* 0x0000000000f48947 */ /* 0x000fea0003800000 */
[----:B------:R-:W-:-:S04]  /*0280*/  SHF.R.U32.HI R3, RZ, 0x17, R0 ;  /* 0x00000017ff037819 */ /* 0x000fc80000011600 */
[----:B------:R-:W-:-:S05]  /*0290*/  LOP3.LUT R3, R3, 0xff, RZ, 0xc0, !PT ;  /* 0x000000ff03037812 */ /* 0x000fca00078ec0ff */
[----:B------:R-:W-:-:S05]  /*02a0*/  VIADD R5, R3, 0xffffffff ;  /* 0xffffffff03057836 */ /* 0x000fca0000000000 */
[----:B------:R-:W-:Y:S02]  /*02b0*/  ISETP.GE.AND P0, PT, R5, RZ, PT ;  /* 0x000000ff0500720c */ /* 0x000fe40003f06270 */
[----:B------:R-:W-:-:S11]  /*02c0*/  LEA R5, R3, 0xc0800000, 0x17 ;  /* 0xc080000003057811 */ /* 0x000fd600078eb8ff */
[----:B------:R-:W-:Y:S01]  /*02d0*/  @!P0 FFMA R6, R0, 1.84467440737095516160e+19, RZ ;  /* 0x5f80000000068823 */ /* 0x000fe200000000ff */
[----:B------:R-:W-:-:S03]  /*02e0*/  FFMA R0, RZ, 1.84467440737095516160e+19, RZ ;  /* 0x5f800000ff007823 */ /* 0x000fc600000000ff */
[----:B------:R-:W-:Y:S02]  /*02f0*/  IMAD.IADD R5, R6, 0x1, -R5 ;  /* 0x0000000106057824 */ /* 0x000fe400078e0a05 */
[----:B------:R-:W-:Y:S02]  /*0300*/  VIADD R0, R0, 0x3f800000 ;  /* 0x3f80000000007836 */ /* 0x000fe40000000000 */
[----:B------:R-:W0:Y:S01]  /*0310*/  MUFU.RCP R6, R5 ;  /* 0x0000000500067308 */ /* 0x000e220000001000 */
[----:B------:R-:W-:-:S04]  /*0320*/  FADD.FTZ R7, -R5, -RZ ;  /* 0x800000ff05077221 */ /* 0x000fc80000010100 */
[----:B0-----:R-:W-:-:S04]  /*0330*/  FFMA R9, R6, R7, 1 ;  /* 0x3f80000006097423 */ /* 0x001fc80000000007 */
[----:B------:R-:W-:-:S04]  /*0340*/  FFMA R11, R6, R9, R6 ;  /* 0x00000009060b7223 */ /* 0x000fc80000000006 */
[----:B------:R-:W-:-:S04]  /*0350*/  FFMA R6, R0, R11, RZ ;  /* 0x0000000b00067223 */ /* 0x000fc800000000ff */
[----:B------:R-:W-:-:S04]  /*0360*/  FFMA R9, R7, R6, R0 ;  /* 0x0000000607097223 */ /* 0x000fc80000000000 */
[----:B------:R-:W-:-:S04]  /*0370*/  FFMA R8, R11, R9, R6 ;  /* 0x000000090b087223 */ /* 0x000fc80000000006 */
[----:B------:R-:W-:Y:S01]  /*0380*/  FFMA R7, R7, R8, R0 ;  /* 0x0000000807077223 */ /* 0x000fe20000000000 */
[----:B------:R-:W-:-:S03]  /*0390*/  IMAD.MOV.U32 R0, RZ, RZ, -0x40 ;  /* 0xffffffc0ff007424 */ /* 0x000fc600078e00ff */
[----:B------:R-:W-:Y:S01]  /*03a0*/  FFMA R6, R11, R7, R8 ;  /* 0x000000070b067223 */ /* 0x000fe20000000008 */
[----:B------:R-:W-:-:S04]  /*03b0*/  @!P0 VIADD R0, R0, 0x40 ;  /* 0x0000004000008836 */ /* 0x000fc80000000000 */
[----:B------:R-:W-:Y:S01]  /*03c0*/  SHF.R.U32.HI R5, RZ, 0x17, R6 ;  /* 0x00000017ff057819 */ /* 0x000fe20000011606 */
[----:B------:R-:W-:-:S03]  /*03d0*/  IMAD.IADD R0, R0, 0x1, -R3 ;  /* 0x0000000100007824 */ /* 0x000fc600078e0a03 */
[----:B------:R-:W-:-:S05]  /*03e0*/  LOP3.LUT R5, R5, 0xff, RZ, 0xc0, !PT ;  /* 0x000000ff05057812 */ /* 0x000fca00078ec0ff */
[----:B------:R-:W-:-:S04]  /*03f0*/  IMAD.IADD R9, R5, 0x1, R0 ;  /* 0x0000000105097824 */ /* 0x000fc800078e0200 */
[----:B------:R-:W-:-:S05]  /*0400*/  VIADD R3, R9, 0xffffffff ;  /* 0xffffffff09037836 */ /* 0x000fca0000000000 */
[----:B------:R-:W-:-:S13]  /*0410*/  ISETP.GE.U32.AND P0, PT, R3, 0xfe, PT ;  /* 0x000000fe0300780c */ /* 0x000fda0003f06070 */
[----:B------:R-:W-:Y:S05]  /*0420*/  @!P0 BRA `(.L_x_5) ;  /* 0x0000000000808947 */ /* 0x000fea0003800000 */
[----:B------:R-:W-:-:S13]  /*0430*/  ISETP.GT.AND P0, PT, R9, 0xfe, PT ;  /* 0x000000fe0900780c */ /* 0x000fda0003f04270 */
[----:B------:R-:W-:Y:S05]  /*0440*/  @P0 BRA `(.L_x_6) ;  /* 0x00000000006c0947 */ /* 0x000fea0003800000 */
[----:B------:R-:W-:-:S13]  /*0450*/  ISETP.GE.AND P0, PT, R9, 0x1, PT ;  /* 0x000000010900780c */ /* 0x000fda0003f06270 */
[----:B------:R-:W-:Y:S05]  /*0460*/  @P0 BRA `(.L_x_7) ;  /* 0x0000000000980947 */ /* 0x000fea0003800000 */
[----:B------:R-:W-:Y:S02]  /*0470*/  ISETP.GE.AND P0, PT, R9, -0x18, PT ;  /* 0xffffffe80900780c */ /* 0x000fe40003f06270 */
[----:B------:R-:W-:-:S11]  /*0480*/  LOP3.LUT R6, R6, 0x80000000, RZ, 0xc0, !PT ;  /* 0x8000000006067812 */ /* 0x000fd600078ec0ff */
[----:B------:R-:W-:Y:S05]  /*0490*/  @!P0 BRA `(.L_x_7) ;  /* 0x00000000008c8947 */ /* 0x000fea0003800000 */
[CCC-:B------:R-:W-:Y:S01]  /*04a0*/  FFMA.RZ R0, R11.reuse, R7.reuse, R8.reuse ;  /* 0x000000070b007223 */ /* 0x1c0fe2000000c008 */
[-CC-:B------:R-:W-:Y:S01]  /*04b0*/  FFMA.RM R3, R11, R7.reuse, R8.reuse ;  /* 0x000000070b037223 */ /* 0x180fe20000004008 */
[C---:B------:R-:W-:Y:S02]  /*04c0*/  ISETP.NE.AND P2, PT, R9.reuse, RZ, PT ;  /* 0x000000ff0900720c */ /* 0x040fe40003f45270 */
[----:B------:R-:W-:Y:S02]  /*04d0*/  ISETP.NE.AND P1, PT, R9, RZ, PT ;  /* 0x000000ff0900720c */ /* 0x000fe40003f25270 */
[----:B------:R-:W-:Y:S01]  /*04e0*/  LOP3.LUT R5, R0, 0x7fffff, RZ, 0xc0, !PT ;  /* 0x007fffff00057812 */ /* 0x000fe200078ec0ff */
[----:B------:R-:W-:Y:S01]  /*04f0*/  FFMA.RP R0, R11, R7, R8 ;  /* 0x000000070b007223 */ /* 0x000fe20000008008 */
[----:B------:R-:W-:Y:S02]  /*0500*/  VIADD R8, R9, 0x20 ;  /* 0x0000002009087836 */ /* 0x000fe40000000000 */
[----:B------:R-:W-:Y:S01]  /*0510*/  LOP3.LUT R5, R5, 0x800000, RZ, 0xfc, !PT ;  /* 0x0080000005057812 */ /* 0x000fe200078efcff */
[----:B------:R-:W-:Y:S01]  /*0520*/  IMAD.MOV R7, RZ, RZ, -R9 ;  /* 0x000000ffff077224 */ /* 0x000fe200078e0a09 */
[----:B------:R-:W-:-:S02]  /*0530*/  FSETP.NEU.FTZ.AND P0, PT, R0, R3, PT ;  /* 0x000000030000720b */ /* 0x000fc40003f1d000 */
[----:B------:R-:W-:Y:S02]  /*0540*/  SHF.L.U32 R8, R5, R8, RZ ;  /* 0x0000000805087219 */ /* 0x000fe400000006ff */
[----:B------:R-:W-:Y:S02]  /*0550*/  SEL R0, R7, RZ, P2 ;  /* 0x000000ff07007207 */ /* 0x000fe40001000000 */
[----:B------:R-:W-:Y:S02]  /*0560*/  ISETP.NE.AND P1, PT, R8, RZ, P1 ;  /* 0x000000ff0800720c */ /* 0x000fe40000f25270 */
[----:B------:R-:W-:Y:S02]  /*0570*/  SHF.R.U32.HI R0, RZ, R0, R5 ;  /* 0x00000000ff007219 */ /* 0x000fe40000011605 */
[----:B------:R-:W-:Y:S02]  /*0580*/  PLOP3.LUT P0, PT, P0, P1, PT, 0xf8, 0x8f ;  /* 0x00000000008f781c */ /* 0x000fe40000703f70 */
[----:B------:R-:W-:-:S02]  /*0590*/  SHF.R.U32.HI R8, RZ, 0x1, R0 ;  /* 0x00000001ff087819 */ /* 0x000fc40000011600 */
[----:B------:R-:W-:-:S04]  /*05a0*/  SEL R3, RZ, 0x1, !P0 ;  /* 0x00000001ff037807 */ /* 0x000fc80004000000 */
[----:B------:R-:W-:-:S04]  /*05b0*/  LOP3.LUT R3, R3, 0x1, R8, 0xf8, !PT ;  /* 0x0000000103037812 */ /* 0x000fc800078ef808 */
[----:B------:R-:W-:-:S05]  /*05c0*/  LOP3.LUT R3, R3, R0, RZ, 0xc0, !PT ;  /* 0x0000000003037212 */ /* 0x000fca00078ec0ff */
[----:B------:R-:W-:-:S05]  /*05d0*/  IMAD.IADD R3, R8, 0x1, R3 ;  /* 0x0000000108037824 */ /* 0x000fca00078e0203 */
[----:B------:R-:W-:Y:S01]  /*05e0*/  LOP3.LUT R6, R3, R6, RZ, 0xfc, !PT ;  /* 0x0000000603067212 */ /* 0x000fe200078efcff */
[----:B------:R-:W-:Y:S06]  /*05f0*/  BRA `(.L_x_7) ;  /* 0x0000000000347947 */ /* 0x000fec0003800000 */
.L_x_6:
[----:B------:R-:W-:-:S04]  /*0600*/  LOP3.LUT R6, R6, 0x80000000, RZ, 0xc0, !PT ;  /* 0x8000000006067812 */ /* 0x000fc800078ec0ff */
[----:B------:R-:W-:Y:S01]  /*0610*/  LOP3.LUT R6, R6, 0x7f800000, RZ, 0xfc, !PT ;  /* 0x7f80000006067812 */ /* 0x000fe200078efcff */
[----:B------:R-:W-:Y:S06]  /*0620*/  BRA `(.L_x_7) ;  /* 0x0000000000287947 */ /* 0x000fec0003800000 */
.L_x_5:
[----:B------:R-:W-:Y:S01]  /*0630*/  IMAD R6, R0, 0x800000, R6 ;  /* 0x0080000000067824 */ /* 0x000fe200078e0206 */
[----:B------:R-:W-:Y:S06]  /*0640*/  BRA `(.L_x_7) ;  /* 0x0000000000207947 */ /* 0x000fec0003800000 */
.L_x_4:
[----:B------:R-:W-:-:S04]  /*0650*/  LOP3.LUT R6, R6, 0x80000000, R3, 0x48, !PT ;  /* 0x8000000006067812 */ /* 0x000fc800078e4803 */
[----:B------:R-:W-:Y:S01]  /*0660*/  LOP3.LUT R6, R6, 0x7f800000, RZ, 0xfc, !PT ;  /* 0x7f80000006067812 */ /* 0x000fe200078efcff */
[----:B------:R-:W-:Y:S06]  /*0670*/  BRA `(.L_x_7) ;  /* 0x0000000000147947 */ /* 0x000fec0003800000 */
.L_x_3:
[----:B------:R-:W-:Y:S01]  /*0680*/  LOP3.LUT R6, R6, 0x80000000, R3, 0x48, !PT ;  /* 0x8000000006067812 */ /* 0x000fe200078e4803 */
[----:B------:R-:W-:Y:S06]  /*0690*/  BRA `(.L_x_7) ;  /* 0x00000000000c7947 */ /* 0x000fec0003800000 */
.L_x_2:
[----:B------:R-:W0:Y:S01]  /*06a0*/  MUFU.RSQ R6, -QNAN ;  /* 0xffc0000000067908 */ /* 0x000e220000001400 */
[----:B------:R-:W-:Y:S05]  /*06b0*/  BRA `(.L_x_7) ;  /* 0x0000000000047947 */ /* 0x000fea0003800000 */
.L_x_1:
[----:B------:R-:W-:-:S07]  /*06c0*/  FADD.FTZ R6, RZ, R0 ;  /* 0x00000000ff067221 */ /* 0x000fce0000010000 */
.L_x_7:
[----:B------:R-:W-:-:S04]  /*06d0*/  IMAD.MOV.U32 R5, RZ, RZ, 0x0 ;  /* 0x00000000ff057424 */ /* 0x000fc800078e00ff */
[----:B0-----:R-:W-:Y:S05]  /*06e0*/  RET.REL.NODEC R4 `(_Z24get_expected_informationPcS_PiS0_Pf) ;  /* 0xfffffff804447950 */ /* 0x001fea0003c3ffff */
.L_x_8:
[----:B------:R-:W-:-:S00]  /*06f0*/  BRA `(.L_x_8) ;  /* 0xfffffffc00fc7947 */ /* 0x000fc0000383ffff */
[----:B------:R-:W-:-:S00]  /*0700*/  NOP ;  /* 0x0000000000007918 */ /* 0x000fc00000000000 */
[----:B------:R-:W-:-:S00]  /*0710*/  NOP ;  /* 0x0000000000007918 */ /* 0x000fc00000000000 */
[----:B------:R-:W-:-:S00]  /*0720*/  NOP ;  /* 0x0000000000007918 */ /* 0x000fc00000000000 */
[----:B------:R-:W-:-:S00]  /*0730*/  NOP ;  /* 0x0000000000007918 */ /* 0x000fc00000000000 */
[----:B------:R-:W-:-:S00]  /*0740*/  NOP ;  /* 0x0000000000007918 */ /* 0x000fc00000000000 */
[----:B------:R-:W-:-:S00]  /*0750*/  NOP ;  /* 0x0000000000007918 */ /* 0x000fc00000000000 */
[----:B------:R-:W-:-:S00]  /*0760*/  NOP ;  /* 0x0000000000007918 */ /* 0x000fc00000000000 */
[----:B------:R-:W-:-:S00]  /*0770*/  NOP ;  /* 0x0000000000007918 */ /* 0x000fc00000000000 */
.L_x_9:


//--------------------- .nv.shared.reserved.0     --------------------------
	.section	.nv.shared.reserved.0,"aw",@nobits
	.weak		__nv_reservedSMEM_offset_0_alias
	.size		__nv_reservedSMEM_offset_0_alias, 0, 64
	.other		__nv_reservedSMEM_offset_0_alias,@"STO_CUDA_RESERVED_SHARED STV_DEFAULT"
__nv_reservedSMEM_offset_0_alias:
	.zero		0
	.zero		64


//--------------------- .nv.constant0._Z24get_expected_informationPcS_PiS0_Pf --------------------------
	.section	.nv.constant0._Z24get_expected_informationPcS_PiS0_Pf,"a",@progbits
	.sectionflags	@""
	.align	4
.nv.constant0._Z24get_expected_informationPcS_PiS0_Pf:
	.zero		936


//--------------------- SYMBOLS --------------------------

	.type		.nv.reservedSmem.offset0,@object
	.size		.nv.reservedSmem.offset0,0x4
